//
// Generated by NVIDIA NVVM Compiler
//
// Compiler Build ID: CL-36424714
// Cuda compilation tools, release 13.0, V13.0.88
// Based on NVVM 20.0.0
//

.version 9.0
.target sm_100
.address_size 64

	// .globl	_Z12helloFromGPUv
.extern .func  (.param .b32 func_retval0) vprintf
(
	.param .b64 vprintf_param_0,
	.param .b64 vprintf_param_1
)
;
.global .align 1 .b8 $str[57] = {103, 112, 117, 58, 32, 104, 101, 108, 108, 111, 32, 102, 114, 111, 109, 32, 98, 108, 111, 99, 107, 32, 40, 37, 100, 44, 32, 37, 100, 44, 32, 37, 100, 41, 32, 116, 104, 114, 101, 97, 100, 32, 40, 37, 100, 44, 32, 37, 100, 44, 32, 37, 100, 41, 33, 10};

.visible .entry _Z12helloFromGPUv()
{
	.local .align 8 .b8 	__local_depot0[24];
	.reg .b64 	%SP;
	.reg .b64 	%SPL;
	.reg .b32 	%r<9>;
	.reg .b64 	%rd<5>;

	mov.u64 	%SPL, __local_depot0;
	cvta.local.u64 	%SP, %SPL;
	add.u64 	%rd1, %SP, 0;
	add.u64 	%rd2, %SPL, 0;
	mov.u32 	%r1, %ctaid.x;
	mov.u32 	%r2, %ctaid.y;
	mov.u32 	%r3, %ctaid.z;
	mov.u32 	%r4, %tid.x;
	mov.u32 	%r5, %tid.y;
	mov.u32 	%r6, %tid.z;
	st.local.v2.u32 	[%rd2], {%r1, %r2};
	st.local.v2.u32 	[%rd2+8], {%r3, %r4};
	st.local.v2.u32 	[%rd2+16], {%r5, %r6};
	mov.u64 	%rd3, $str;
	cvta.global.u64 	%rd4, %rd3;
	{ // callseq 0, 0
	.param .b64 param0;
	st.param.b64 	[param0], %rd4;
	.param .b64 param1;
	st.param.b64 	[param1], %rd1;
	.param .b32 retval0;
	call.uni (retval0), 
	vprintf, 
	(
	param0, 
	param1
	);
	ld.param.b32 	%r7, [retval0];
	} // callseq 0
	ret;

}


// ===== COMPILED SASS (sm_100) =====

	.target	sm_100

	.elftype	@"ET_EXEC"


//--------------------- .note.nv.tkinfo           --------------------------
	.section	.note.nv.tkinfo,"",@"SHT_NOTE"
	.sectionflags	@"SHF_NOTE_NV_TKINFO"
	.tkinfo
        /*0018*/ 	.word	0x00000002
        /*0030*/ 	.string	""
        /*0030*/ 	.string	"ptxas"
        /*0030*/ 	.string	"Cuda compilation tools, release 13.0, V13.0.88"
        /*0030*/ 	.string	"Build cuda_13.0.r13.0/compiler.36424714_0"
        /*0030*/ 	.string	"-arch sm_100 -m 64 "



//--------------------- .note.nv.cuinfo           --------------------------
	.section	.note.nv.cuinfo,"",@"SHT_NOTE"
	.sectionflags	@"SHF_NOTE_NV_CUINFO"
        /*0018*/ 	.short	0x0002
        /*001a*/ 	.short	0x0064
        /*001c*/ 	.short	0x0082
	.zero		2


//--------------------- .nv.info                  --------------------------
	.section	.nv.info,"",@"SHT_CUDA_INFO"
	.align	4


	//----- nvinfo : EIATTR_REGCOUNT
	.align		4
        /*0000*/ 	.byte	0x04, 0x2f
        /*0002*/ 	.short	(.L_2 - .L_1)
	.align		4
.L_1:
        /*0004*/ 	.word	index@(_Z12helloFromGPUv)
        /*0008*/ 	.word	0x00000018


	//----- nvinfo : EIATTR_FRAME_SIZE
	.align		4
.L_2:
        /*000c*/ 	.byte	0x04, 0x11
        /*000e*/ 	.short	(.L_4 - .L_3)
	.align		4
.L_3:
        /*0010*/ 	.word	index@(_Z12helloFromGPUv)
        /*0014*/ 	.word	0x00000018


	//----- nvinfo : EIATTR_MIN_STACK_SIZE
	.align		4
.L_4:
        /*0018*/ 	.byte	0x04, 0x12
        /*001a*/ 	.short	(.L_6 - .L_5)
	.align		4
.L_5:
        /*001c*/ 	.word	index@(_Z12helloFromGPUv)
        /*0020*/ 	.word	0x00000018
.L_6:


//--------------------- .nv.compat                --------------------------
	.section	.nv.compat,"",@"SHT_CUDA_COMPAT_INFO"
	.align	4
        /*0000*/ 	.byte	0x02, 0x09, 0x00, 0x00, 0x02, 0x02, 0x01, 0x00, 0x02, 0x05, 0x05, 0x00, 0x03, 0x07, 0x01, 0x01
        /*0010*/ 	.byte	0x02, 0x03, 0x00, 0x00, 0x02, 0x06, 0x01, 0x00, 0x04, 0x0b, 0x08, 0x00, 0x09, 0x00, 0x00, 0x00
        /*0020*/ 	.byte	0x00, 0x00, 0x00, 0x00


//--------------------- .nv.info._Z12helloFromGPUv --------------------------
	.section	.nv.info._Z12helloFromGPUv,"",@"SHT_CUDA_INFO"
	.sectionflags	@""
	.align	4


	//----- nvinfo : EIATTR_CUDA_API_VERSION
	.align		4
        /*0000*/ 	.byte	0x04, 0x37
        /*0002*/ 	.short	(.L_8 - .L_7)
.L_7:
        /*0004*/ 	.word	0x00000082


	//----- nvinfo : EIATTR_SPARSE_MMA_MASK
	.align		4
.L_8:
        /*0008*/ 	.byte	0x03, 0x50
        /*000a*/ 	.short	0x0000


	//----- nvinfo : EIATTR_MAXREG_COUNT
	.align		4
        /*000c*/ 	.byte	0x03, 0x1b
        /*000e*/ 	.short	0x00ff


	//----- nvinfo : EIATTR_EXTERNS
	.align		4
        /*0010*/ 	.byte	0x04, 0x0f
        /*0012*/ 	.short	(.L_10 - .L_9)


	//   ....[0]....
	.align		4
.L_9:
        /*0014*/ 	.word	index@(vprintf)


	//----- nvinfo : EIATTR_MERCURY_ISA_VERSION
	.align		4
.L_10:
        /*0018*/ 	.byte	0x03, 0x5f
        /*001a*/ 	.short	0x0101


	//----- nvinfo : EIATTR_VRC_CTA_INIT_COUNT
	.align		4
        /*001c*/ 	.byte	0x02, 0x4a
	.zero		1
	.zero		1


	//----- nvinfo : EIATTR_SYSCALL_OFFSETS
	.align		4
        /*0020*/ 	.byte	0x04, 0x46
        /*0022*/ 	.short	(.L_12 - .L_11)


	//   ....[0]....
.L_11:
        /*0024*/ 	.word	0x00000150


	//----- nvinfo : EIATTR_EXIT_INSTR_OFFSETS
	.align		4
.L_12:
        /*0028*/ 	.byte	0x04, 0x1c
        /*002a*/ 	.short	(.L_14 - .L_13)


	//   ....[0]....
.L_13:
        /*002c*/ 	.word	0x00000160


	//----- nvinfo : EIATTR_SW_WAR
	.align		4
.L_14:
        /*0030*/ 	.byte	0x04, 0x36
        /*0032*/ 	.short	(.L_16 - .L_15)
.L_15:
        /*0034*/ 	.word	0x00000008
.L_16:


//--------------------- .nv.callgraph             --------------------------
	.section	.nv.callgraph,"",@"SHT_CUDA_CALLGRAPH"
	.align	4
	.sectionentsize	8
	.align		4
        /*0000*/ 	.word	0x00000000
	.align		4
        /*0004*/ 	.word	0xffffffff
	.align		4
        /*0008*/ 	.word	index@(_Z12helloFromGPUv)
	.align		4
        /*000c*/ 	.word	index@(vprintf)
	.align		4
        /*0010*/ 	.word	0x00000000
	.align		4
        /*0014*/ 	.word	0xfffffffe
	.align		4
        /*0018*/ 	.word	0x00000000
	.align		4
        /*001c*/ 	.word	0xfffffffd
	.align		4
        /*0020*/ 	.word	0x00000000
	.align		4
        /*0024*/ 	.word	0xfffffffc


//--------------------- .nv.constant4             --------------------------
	.section	.nv.constant4,"a",@progbits
	.align	8
	.align		8
.nv.constant4:
        /*0000*/ 	.dword	vprintf
	.align		8
        /*0008*/ 	.dword	$str


//--------------------- .text._Z12helloFromGPUv   --------------------------
	.section	.text._Z12helloFromGPUv,"ax",@progbits
	.align	128
        .global         _Z12helloFromGPUv
        .type           _Z12helloFromGPUv,@function
        .size           _Z12helloFromGPUv,(.L_x_2 - _Z12helloFromGPUv)
        .other          _Z12helloFromGPUv,@"STO_CUDA_ENTRY STV_DEFAULT"
_Z12helloFromGPUv:
.text._Z12helloFromGPUv:
[----:B------:R-:W0:Y:S01]  /*0000*/  LDC R1, c[0x0][0x37c] ;  /* 0x0000df00ff017b82 */ /* 0x000e220000000800 */
[----:B------:R-:W1:Y:S01]  /*0010*/  S2R R8, SR_CTAID.X ;  /* 0x0000000000087919 */ /* 0x000e620000002500 */
[----:B0-----:R-:W-:Y:S01]  /*0020*/  VIADD R1, R1, 0xffffffe8 ;  /* 0xffffffe801017836 */ /* 0x001fe20000000000 */
[----:B------:R-:W-:Y:S01]  /*0030*/  MOV R0, 0x0 ;  /* 0x0000000000007802 */ /* 0x000fe20000000f00 */
[----:B------:R-:W0:Y:S01]  /*0040*/  LDCU UR4, c[0x0][0x2f8] ;  /* 0x00005f00ff0477ac */ /* 0x000e220008000800 */
[----:B------:R-:W1:Y:S03]  /*0050*/  S2R R9, SR_CTAID.Y ;  /* 0x0000000000097919 */ /* 0x000e660000002600 */
[----:B------:R2:W3:Y:S01]  /*0060*/  LDC.64 R2, c[0x4][R0] ;  /* 0x0100000000027b82 */ /* 0x0004e20000000a00 */
[----:B------:R-:W4:Y:S01]  /*0070*/  LDCU.64 UR6, c[0x4][0x8] ;  /* 0x01000100ff0677ac */ /* 0x000f220008000a00 */
[----:B------:R-:W5:Y:S01]  /*0080*/  S2R R10, SR_CTAID.Z ;  /* 0x00000000000a7919 */ /* 0x000f620000002700 */
[----:B------:R-:W2:Y:S01]  /*0090*/  LDCU UR5, c[0x0][0x2fc] ;  /* 0x00005f80ff0577ac */ /* 0x000ea20008000800 */
[----:B------:R-:W5:Y:S01]  /*00a0*/  S2R R11, SR_TID.X ;  /* 0x00000000000b7919 */ /* 0x000f620000002100 */
[----:B------:R-:W5:Y:S01]  /*00b0*/  S2R R12, SR_TID.Y ;  /* 0x00000000000c7919 */ /* 0x000f620000002200 */
[----:B------:R-:W5:Y:S01]  /*00c0*/  S2R R13, SR_TID.Z ;  /* 0x00000000000d7919 */ /* 0x000f620000002300 */
[----:B0-----:R-:W-:Y:S01]  /*00d0*/  IADD3 R6, P0, PT, R1, UR4, RZ ;  /* 0x0000000401067c10 */ /* 0x001fe2000ff1e0ff */
[----:B----4-:R-:W-:Y:S01]  /*00e0*/  IMAD.U32 R4, RZ, RZ, UR6 ;  /* 0x00000006ff047e24 */ /* 0x010fe2000f8e00ff */
[----:B------:R-:W-:-:S03]  /*00f0*/  MOV R5, UR7 ;  /* 0x0000000700057c02 */ /* 0x000fc60008000f00 */
[----:B--2---:R-:W-:Y:S01]  /*0100*/  IMAD.X R7, RZ, RZ, UR5, P0 ;  /* 0x00000005ff077e24 */ /* 0x004fe200080e06ff */
[----:B-1----:R0:W-:Y:S04]  /*0110*/  STL.64 [R1], R8 ;  /* 0x0000000801007387 */ /* 0x0021e80000100a00 */
[----:B-----5:R0:W-:Y:S04]  /*0120*/  STL.64 [R1+0x8], R10 ;  /* 0x0000080a01007387 */ /* 0x0201e80000100a00 */
[----:B------:R0:W-:Y:S02]  /*0130*/  STL.64 [R1+0x10], R12 ;  /* 0x0000100c01007387 */ /* 0x0001e40000100a00 */
[----:B------:R-:W-:-:S07]  /*0140*/  LEPC R20, `(.L_x_0) ;  /* 0x000000001014794e */ /* 0x000fce0000000000 */
[----:B0--3--:R-:W-:Y:S05]  /*0150*/  CALL.ABS.NOINC R2 ;  /* 0x0000000002007343 */ /* 0x009fea0003c00000 */
.L_x_0:
[----:B------:R-:W-:Y:S05]  /*0160*/  EXIT ;  /* 0x000000000000794d */ /* 0x000fea0003800000 */
.L_x_1:
[----:B------:R-:W-:-:S00]  /*0170*/  BRA `(.L_x_1) ;  /* 0xfffffffc00fc7947 */ /* 0x000fc0000383ffff */
[----:B------:R-:W-:-:S00]  /*0180*/  NOP ;  /* 0x0000000000007918 */ /* 0x000fc00000000000 */
[----:B------:R-:W-:-:S00]  /*0190*/  NOP ;  /* 0x0000000000007918 */ /* 0x000fc00000000000 */
[----:B------:R-:W-:-:S00]  /*01a0*/  NOP ;  /* 0x0000000000007918 */ /* 0x000fc00000000000 */
[----:B------:R-:W-:-:S00]  /*01b0*/  NOP ;  /* 0x0000000000007918 */ /* 0x000fc00000000000 */
[----:B------:R-:W-:-:S00]  /*01c0*/  NOP ;  /* 0x0000000000007918 */ /* 0x000fc00000000000 */
[----:B------:R-:W-:-:S00]  /*01d0*/  NOP ;  /* 0x0000000000007918 */ /* 0x000fc00000000000 */
[----:B------:R-:W-:-:S00]  /*01e0*/  NOP ;  /* 0x0000000000007918 */ /* 0x000fc00000000000 */
[----:B------:R-:W-:-:S00]  /*01f0*/  NOP ;  /* 0x0000000000007918 */ /* 0x000fc00000000000 */
.L_x_2:


//--------------------- .nv.global.init           --------------------------
	.section	.nv.global.init,"aw",@progbits
.nv.global.init:
	.type		$str,@object
	.size		$str,(.L_0 - $str)
$str:
        /*0000*/ 	.byte	0x67, 0x70, 0x75, 0x3a, 0x20, 0x68, 0x65, 0x6c, 0x6c, 0x6f, 0x20, 0x66, 0x72, 0x6f, 0x6d, 0x20
        /*0010*/ 	.byte	0x62, 0x6c, 0x6f, 0x63, 0x6b, 0x20, 0x28, 0x25, 0x64, 0x2c, 0x20, 0x25, 0x64, 0x2c, 0x20, 0x25
        /*0020*/ 	.byte	0x64, 0x29, 0x20, 0x74, 0x68, 0x72, 0x65, 0x61, 0x64, 0x20, 0x28, 0x25, 0x64, 0x2c, 0x20, 0x25
        /*0030*/ 	.byte	0x64, 0x2c, 0x20, 0x25, 0x64, 0x29, 0x21, 0x0a, 0x00
.L_0:


//--------------------- .nv.shared.reserved.0     --------------------------
	.section	.nv.shared.reserved.0,"aw",@nobits
	.weak		__nv_reservedSMEM_offset_0_alias
	.size		__nv_reservedSMEM_offset_0_alias, 0, 64
	.other		__nv_reservedSMEM_offset_0_alias,@"STO_CUDA_RESERVED_SHARED STV_DEFAULT"
__nv_reservedSMEM_offset_0_alias:
	.zero		0
	.zero		64


//--------------------- .nv.constant0._Z12helloFromGPUv --------------------------
	.section	.nv.constant0._Z12helloFromGPUv,"a",@progbits
	.sectionflags	@""
	.align	4
.nv.constant0._Z12helloFromGPUv:
	.zero		896


//--------------------- SYMBOLS --------------------------

	.type		.nv.reservedSmem.offset0,@object
	.size		.nv.reservedSmem.offset0,0x4
	.type		vprintf,@function
